	.headerflags	@"EF_CUDA_TEXMODE_UNIFIED EF_CUDA_64BIT_ADDRESS EF_CUDA_ACCELERATORS EF_CUDA_SM90 EF_CUDA_VIRTUAL_SM(EF_CUDA_SM90)"
	.elftype	@"ET_EXEC"


//--------------------- .nv.info                  --------------------------
	.section	.nv.info,"",@"SHT_CUDA_INFO"
	.align	4


	//----- nvinfo : EIATTR_REGCOUNT
	.align		4
        /*0000*/ 	.byte	0x04, 0x2f
        /*0002*/ 	.short	(.L_3 - .L_2)
	.align		4
.L_2:
        /*0004*/ 	.word	index@(triton_poi_fused__native_batch_norm_legit_no_training_relu_2)
        /*0008*/ 	.word	0x00000016


	//----- nvinfo : EIATTR_MIN_STACK_SIZE
	.align		4
.L_3:
        /*000c*/ 	.byte	0x04, 0x12
        /*000e*/ 	.short	(.L_5 - .L_4)
	.align		4
.L_4:
        /*0010*/ 	.word	index@(triton_poi_fused__native_batch_norm_legit_no_training_relu_2)
        /*0014*/ 	.word	0x00000000


	//----- nvinfo : EIATTR_FRAME_SIZE
	.align		4
.L_5:
        /*0018*/ 	.byte	0x04, 0x11
        /*001a*/ 	.short	(.L_7 - .L_6)
	.align		4
.L_6:
        /*001c*/ 	.word	index@(triton_poi_fused__native_batch_norm_legit_no_training_relu_2)
        /*0020*/ 	.word	0x00000000


	//----- nvinfo : EIATTR_MIN_STACK_SIZE
	.align		4
.L_7:
        /*0024*/ 	.byte	0x04, 0x12
        /*0026*/ 	.short	(.L_9 - .L_8)
	.align		4
.L_8:
        /*0028*/ 	.word	index@(triton_poi_fused__native_batch_norm_legit_no_training_relu_2)
        /*002c*/ 	.word	0x00000000
.L_9:


//--------------------- .nv.info.triton_poi_fused__native_batch_norm_legit_no_training_relu_2 --------------------------
	.section	.nv.info.triton_poi_fused__native_batch_norm_legit_no_training_relu_2,"",@"SHT_CUDA_INFO"
	.sectionflags	@""
	.align	4


	//----- nvinfo : EIATTR_CUDA_API_VERSION
	.align		4
        /*0000*/ 	.byte	0x04, 0x37
        /*0002*/ 	.short	(.L_11 - .L_10)
.L_10:
        /*0004*/ 	.word	0x0000007c


	//----- nvinfo : EIATTR_KPARAM_INFO
	.align		4
.L_11:
        /*0008*/ 	.byte	0x04, 0x17
        /*000a*/ 	.short	(.L_13 - .L_12)
.L_12:
        /*000c*/ 	.word	0x00000000
        /*0010*/ 	.short	0x0006
        /*0012*/ 	.short	0x0030
        /*0014*/ 	.byte	0x00, 0xf0, 0x11, 0x00


	//----- nvinfo : EIATTR_KPARAM_INFO
	.align		4
.L_13:
        /*0018*/ 	.byte	0x04, 0x17
        /*001a*/ 	.short	(.L_15 - .L_14)
.L_14:
        /*001c*/ 	.word	0x00000000
        /*0020*/ 	.short	0x0005
        /*0022*/ 	.short	0x0028
        /*0024*/ 	.byte	0x00, 0xf4, 0x21, 0x00


	//----- nvinfo : EIATTR_KPARAM_INFO
	.align		4
.L_15:
        /*0028*/ 	.byte	0x04, 0x17
        /*002a*/ 	.short	(.L_17 - .L_16)
.L_16:
        /*002c*/ 	.word	0x00000000
        /*0030*/ 	.short	0x0004
        /*0032*/ 	.short	0x0020
        /*0034*/ 	.byte	0x00, 0xf4, 0x21, 0x00


	//----- nvinfo : EIATTR_KPARAM_INFO
	.align		4
.L_17:
        /*0038*/ 	.byte	0x04, 0x17
        /*003a*/ 	.short	(.L_19 - .L_18)
.L_18:
        /*003c*/ 	.word	0x00000000
        /*0040*/ 	.short	0x0003
        /*0042*/ 	.short	0x0018
        /*0044*/ 	.byte	0x00, 0xf4, 0x21, 0x00


	//----- nvinfo : EIATTR_KPARAM_INFO
	.align		4
.L_19:
        /*0048*/ 	.byte	0x04, 0x17
        /*004a*/ 	.short	(.L_21 - .L_20)
.L_20:
        /*004c*/ 	.word	0x00000000
        /*0050*/ 	.short	0x0002
        /*0052*/ 	.short	0x0010
        /*0054*/ 	.byte	0x00, 0xf4, 0x21, 0x00


	//----- nvinfo : EIATTR_KPARAM_INFO
	.align		4
.L_21:
        /*0058*/ 	.byte	0x04, 0x17
        /*005a*/ 	.short	(.L_23 - .L_22)
.L_22:
        /*005c*/ 	.word	0x00000000
        /*0060*/ 	.short	0x0001
        /*0062*/ 	.short	0x0008
        /*0064*/ 	.byte	0x00, 0xf4, 0x21, 0x00


	//----- nvinfo : EIATTR_KPARAM_INFO
	.align		4
.L_23:
        /*0068*/ 	.byte	0x04, 0x17
        /*006a*/ 	.short	(.L_25 - .L_24)
.L_24:
        /*006c*/ 	.word	0x00000000
        /*0070*/ 	.short	0x0000
        /*0072*/ 	.short	0x0000
        /*0074*/ 	.byte	0x00, 0xf4, 0x21, 0x00


	//----- nvinfo : EIATTR_SPARSE_MMA_MASK
	.align		4
.L_25:
        /*0078*/ 	.byte	0x03, 0x50
        /*007a*/ 	.short	0x0000


	//----- nvinfo : EIATTR_MAXREG_COUNT
	.align		4
        /*007c*/ 	.byte	0x03, 0x1b
        /*007e*/ 	.short	0x00ff


	//----- nvinfo : EIATTR_EXIT_INSTR_OFFSETS
	.align		4
        /*0080*/ 	.byte	0x04, 0x1c
        /*0082*/ 	.short	(.L_27 - .L_26)


	//   ....[0]....
.L_26:
        /*0084*/ 	.word	0x00000480


	//   ....[1]....
        /*0088*/ 	.word	0x000004a0


	//----- nvinfo : EIATTR_REQNTID
	.align		4
.L_27:
        /*008c*/ 	.byte	0x04, 0x10
        /*008e*/ 	.short	(.L_29 - .L_28)
.L_28:
        /*0090*/ 	.word	0x00000080
        /*0094*/ 	.word	0x00000001
        /*0098*/ 	.word	0x00000001


	//----- nvinfo : EIATTR_CBANK_PARAM_SIZE
	.align		4
.L_29:
        /*009c*/ 	.byte	0x03, 0x19
        /*009e*/ 	.short	0x0034


	//----- nvinfo : EIATTR_PARAM_CBANK
	.align		4
        /*00a0*/ 	.byte	0x04, 0x0a
        /*00a2*/ 	.short	(.L_31 - .L_30)
	.align		4
.L_30:
        /*00a4*/ 	.word	index@(.nv.constant0.triton_poi_fused__native_batch_norm_legit_no_training_relu_2)
        /*00a8*/ 	.short	0x0210
        /*00aa*/ 	.short	0x0034


	//----- nvinfo : EIATTR_SW_WAR
	.align		4
.L_31:
        /*00ac*/ 	.byte	0x04, 0x36
        /*00ae*/ 	.short	(.L_33 - .L_32)
.L_32:
        /*00b0*/ 	.word	0x00000008
.L_33:


//--------------------- .nv.callgraph             --------------------------
	.section	.nv.callgraph,"",@"SHT_CUDA_CALLGRAPH"
	.align	4
	.sectionentsize	8
	.align		4
        /*0000*/ 	.word	0x00000000
	.align		4
        /*0004*/ 	.word	0xffffffff
	.align		4
        /*0008*/ 	.word	0x00000000
	.align		4
        /*000c*/ 	.word	0xfffffffe
	.align		4
        /*0010*/ 	.word	0x00000000
	.align		4
        /*0014*/ 	.word	0xfffffffd
	.align		4
        /*0018*/ 	.word	0x00000000
	.align		4
        /*001c*/ 	.word	0xfffffffc


//--------------------- .nv.constant4             --------------------------
	.section	.nv.constant4,"a",@progbits
	.align	8
	.align		8
.nv.constant4:
        /*0000*/ 	.dword	_$_str
	.align		8
        /*0008*/ 	.dword	_$_str_$_2


//--------------------- .text.triton_poi_fused__native_batch_norm_legit_no_training_relu_2 --------------------------
	.section	.text.triton_poi_fused__native_batch_norm_legit_no_training_relu_2,"ax",@progbits
	.align	128
        .global         triton_poi_fused__native_batch_norm_legit_no_training_relu_2
        .type           triton_poi_fused__native_batch_norm_legit_no_training_relu_2,@function
        .size           triton_poi_fused__native_batch_norm_legit_no_training_relu_2,(.L_x_1 - triton_poi_fused__native_batch_norm_legit_no_training_relu_2)
        .other          triton_poi_fused__native_batch_norm_legit_no_training_relu_2,@"STO_CUDA_ENTRY STV_DEFAULT"
triton_poi_fused__native_batch_norm_legit_no_training_relu_2:
.text.triton_poi_fused__native_batch_norm_legit_no_training_relu_2:
[----:B------:R-:W0:Y:S01]  /*0000*/  LDC R1, c[0x0][0x28] ;  /* 0x00000a00ff017b82 */ /* 0x000e220000000800 */
[----:B------:R-:W1:Y:S01]  /*0010*/  S2R R0, SR_TID.X ;  /* 0x0000000000007919 */ /* 0x000e620000002100 */
[----:B------:R-:W-:-:S06]  /*0020*/  HFMA2.MMA R2, -RZ, RZ, 0, 0 ;  /* 0x00000000ff027435 */ /* 0x000fcc00000001ff */
[----:B------:R-:W2:Y:S01]  /*0030*/  LDC.64 R10, c[0x0][0x220] ;  /* 0x00008800ff0a7b82 */ /* 0x000ea20000000a00 */
[----:B------:R-:W-:Y:S01]  /*0040*/  ULDC.64 UR4, c[0x0][0x208] ;  /* 0x0000820000047ab9 */ /* 0x000fe20000000a00 */
[----:B------:R-:W3:Y:S06]  /*0050*/  S2R R3, SR_CTAID.X ;  /* 0x0000000000037919 */ /* 0x000eec0000002500 */
[----:B------:R-:W4:Y:S08]  /*0060*/  LDC.64 R14, c[0x0][0x218] ;  /* 0x00008600ff0e7b82 */ /* 0x000f300000000a00 */
[----:B------:R-:W5:Y:S08]  /*0070*/  LDC.64 R8, c[0x0][0x210] ;  /* 0x00008400ff087b82 */ /* 0x000f700000000a00 */
[----:B------:R-:W4:Y:S01]  /*0080*/  LDC.64 R16, c[0x0][0x228] ;  /* 0x00008a00ff107b82 */ /* 0x000f220000000a00 */
[----:B-1----:R-:W-:-:S07]  /*0090*/  SHF.L.U32 R0, R0, 0x1, RZ ;  /* 0x0000000100007819 */ /* 0x002fce00000006ff */
[----:B------:R-:W1:Y:S01]  /*00a0*/  LDC.64 R18, c[0x0][0x230] ;  /* 0x00008c00ff127b82 */ /* 0x000e620000000a00 */
[----:B------:R-:W-:-:S04]  /*00b0*/  LOP3.LUT R0, R0, 0xfe, RZ, 0xc0, !PT ;  /* 0x000000fe00007812 */ /* 0x000fc800078ec0ff */
[----:B---3--:R-:W-:-:S04]  /*00c0*/  LEA R3, R3, R0, 0x8 ;  /* 0x0000000003037211 */ /* 0x008fc800078e40ff */
[C---:B------:R-:W-:Y:S01]  /*00d0*/  ISETP.GE.AND P0, PT, R3.reuse, 0xe100, PT ;  /* 0x0000e1000300780c */ /* 0x040fe20003f06270 */
[----:B------:R-:W-:-:S05]  /*00e0*/  IMAD.HI R0, R3, -0x6e5d4c3b, R2 ;  /* 0x91a2b3c503007827 */ /* 0x000fca00078e0202 */
[----:B------:R-:W-:-:S04]  /*00f0*/  SHF.R.U32.HI R5, RZ, 0x1f, R0 ;  /* 0x0000001fff057819 */ /* 0x000fc80000011600 */
[----:B------:R-:W-:-:S04]  /*0100*/  LEA.HI.SX32 R5, R0, R5, 0x17 ;  /* 0x0000000500057211 */ /* 0x000fc800078fbaff */
[----:B------:R-:W-:-:S04]  /*0110*/  LEA.HI R0, R5, R5, RZ, 0x4 ;  /* 0x0000000505007211 */ /* 0x000fc800078f20ff */
[----:B------:R-:W-:-:S04]  /*0120*/  LOP3.LUT R0, R0, 0xfffffff0, RZ, 0xc0, !PT ;  /* 0xfffffff000007812 */ /* 0x000fc800078ec0ff */
[----:B------:R-:W-:Y:S02]  /*0130*/  IADD3 R13, R5, -R0, RZ ;  /* 0x80000000050d7210 */ /* 0x000fe40007ffe0ff */
[----:B------:R-:W-:-:S03]  /*0140*/  MOV R0, RZ ;  /* 0x000000ff00007202 */ /* 0x000fc60000000f00 */
[----:B--2---:R-:W-:-:S05]  /*0150*/  IMAD.WIDE R10, R13, 0x4, R10 ;  /* 0x000000040d0a7825 */ /* 0x004fca00078e020a */
[----:B------:R-:W2:Y:S04]  /*0160*/  @!P0 LDG.E.EL R0, desc[UR4][R10.64] ;  /* 0x000000040a008981 */ /* 0x000ea8000c2e1900 */
[----:B------:R3:W2:Y:S01]  /*0170*/  @!P0 LDG.E.EL R2, desc[UR4][R10.64] ;  /* 0x000000040a028981 */ /* 0x0006a2000c2e1900 */
[----:B------:R-:W-:Y:S02]  /*0180*/  CS2R R6, SRZ ;  /* 0x0000000000067805 */ /* 0x000fe4000001ff00 */
[----:B------:R-:W-:Y:S01]  /*0190*/  CS2R R4, SRZ ;  /* 0x0000000000047805 */ /* 0x000fe2000001ff00 */
[----:B----4-:R-:W-:-:S04]  /*01a0*/  IMAD.WIDE R14, R13, 0x4, R14 ;  /* 0x000000040d0e7825 */ /* 0x010fc800078e020e */
[----:B-----5:R-:W-:Y:S01]  /*01b0*/  IMAD.WIDE R8, R3, 0x4, R8 ;  /* 0x0000000403087825 */ /* 0x020fe200078e0208 */
[----:B------:R-:W4:Y:S01]  /*01c0*/  @!P0 LDG.E.EL R7, desc[UR4][R14.64] ;  /* 0x000000040e078981 */ /* 0x000f22000c2e1900 */
[----:B---3--:R-:W-:Y:S02]  /*01d0*/  CS2R R10, SRZ ;  /* 0x00000000000a7805 */ /* 0x008fe4000001ff00 */
[C---:B0-----:R-:W-:Y:S01]  /*01e0*/  IMAD.WIDE R16, R13.reuse, 0x4, R16 ;  /* 0x000000040d107825 */ /* 0x041fe200078e0210 */
[----:B------:R-:W3:Y:S03]  /*01f0*/  @!P0 LDG.E.EL R6, desc[UR4][R14.64] ;  /* 0x000000040e068981 */ /* 0x000ee6000c2e1900 */
[----:B-1----:R-:W-:Y:S01]  /*0200*/  IMAD.WIDE R18, R13, 0x4, R18 ;  /* 0x000000040d127825 */ /* 0x002fe200078e0212 */
[----:B------:R0:W4:Y:S01]  /*0210*/  @!P0 LDG.E.64 R4, desc[UR4][R8.64] ;  /* 0x0000000408048981 */ /* 0x000122000c1e1b00 */
[----:B------:R-:W-:-:S03]  /*0220*/  CS2R R12, SRZ ;  /* 0x00000000000c7805 */ /* 0x000fc6000001ff00 */
[----:B------:R-:W5:Y:S04]  /*0230*/  @!P0 LDG.E.EL R11, desc[UR4][R18.64] ;  /* 0x00000004120b8981 */ /* 0x000f68000c2e1900 */
[----:B------:R-:W5:Y:S01]  /*0240*/  @!P0 LDG.E.EL R12, desc[UR4][R16.64] ;  /* 0x00000004100c8981 */ /* 0x000f62000c2e1900 */
[----:B0-----:R-:W0:Y:S03]  /*0250*/  LDC.64 R8, c[0x0][0x238] ;  /* 0x00008e00ff087b82 */ /* 0x001e260000000a00 */
[----:B------:R1:W3:Y:S04]  /*0260*/  @!P0 LDG.E.EL R13, desc[UR4][R16.64] ;  /* 0x00000004100d8981 */ /* 0x0002e8000c2e1900 */
[----:B------:R-:W3:Y:S01]  /*0270*/  @!P0 LDG.E.EL R10, desc[UR4][R18.64] ;  /* 0x00000004120a8981 */ /* 0x000ee2000c2e1900 */
[----:B0-----:R-:W-:-:S04]  /*0280*/  IMAD.WIDE R8, R3, 0x4, R8 ;  /* 0x0000000403087825 */ /* 0x001fc800078e0208 */
[----:B--2---:R-:W-:Y:S01]  /*0290*/  FADD R0, R0, 9.9999997473787516356e-06 ;  /* 0x3727c5ac00007421 */ /* 0x004fe20000000000 */
[----:B------:R-:W-:-:S03]  /*02a0*/  FADD R2, R2, 9.9999997473787516356e-06 ;  /* 0x3727c5ac02027421 */ /* 0x000fc60000000000 */
[----:B------:R-:W0:Y:S08]  /*02b0*/  MUFU.SQRT R14, R0 ;  /* 0x00000000000e7308 */ /* 0x000e300000002000 */
[----:B------:R-:W2:Y:S01]  /*02c0*/  MUFU.SQRT R15, R2 ;  /* 0x00000002000f7308 */ /* 0x000ea20000002000 */
[C---:B0-----:R-:W-:Y:S02]  /*02d0*/  FSETP.GT.AND P1, PT, R14.reuse, 8.50705917302346158658e+37, PT ;  /* 0x7e8000000e00780b */ /* 0x041fe40003f24000 */
[----:B------:R-:W-:-:S02]  /*02e0*/  FSETP.GEU.AND P3, PT, R14, 1.175494350822287508e-38, PT ;  /* 0x008000000e00780b */ /* 0x000fc40003f6e000 */
[C---:B--2---:R-:W-:Y:S02]  /*02f0*/  FSETP.GT.AND P2, PT, R15.reuse, 8.50705917302346158658e+37, PT ;  /* 0x7e8000000f00780b */ /* 0x044fe40003f44000 */
[----:B------:R-:W-:-:S07]  /*0300*/  FSETP.GEU.AND P4, PT, R15, 1.175494350822287508e-38, PT ;  /* 0x008000000f00780b */ /* 0x000fce0003f8e000 */
[----:B------:R-:W-:Y:S01]  /*0310*/  @P1 FMUL R14, R14, 0.25 ;  /* 0x3e8000000e0e1820 */ /* 0x000fe20000400000 */
[----:B------:R-:W-:-:S03]  /*0320*/  HFMA2.MMA R0, -RZ, RZ, 1.625, 0 ;  /* 0x3e800000ff007435 */ /* 0x000fc600000001ff */
[----:B------:R-:W-:Y:S01]  /*0330*/  @!P3 FMUL R14, R14, 16777216 ;  /* 0x4b8000000e0eb820 */ /* 0x000fe20000400000 */
[----:B------:R-:W-:-:S04]  /*0340*/  @P2 FMUL R15, R15, 0.25 ;  /* 0x3e8000000f0f2820 */ /* 0x000fc80000400000 */
[----:B------:R-:W-:Y:S01]  /*0350*/  @!P4 FMUL R15, R15, 16777216 ;  /* 0x4b8000000f0fc820 */ /* 0x000fe20000400000 */
[----:B------:R-:W0:Y:S01]  /*0360*/  MUFU.RCP R14, R14 ;  /* 0x0000000e000e7308 */ /* 0x000e220000001000 */
[----:B-1----:R-:W-:-:S07]  /*0370*/  FSEL R17, R0, 1, P1 ;  /* 0x3f80000000117808 */ /* 0x002fce0000800000 */
[----:B------:R-:W1:Y:S01]  /*0380*/  MUFU.RCP R15, R15 ;  /* 0x0000000f000f7308 */ /* 0x000e620000001000 */
[----:B------:R-:W-:Y:S01]  /*0390*/  FSEL R0, R0, 1, P2 ;  /* 0x3f80000000007808 */ /* 0x000fe20001000000 */
[----:B------:R-:W-:-:S04]  /*03a0*/  @!P3 FMUL R17, R17, 16777216 ;  /* 0x4b8000001111b820 */ /* 0x000fc80000400000 */
[----:B------:R-:W-:Y:S01]  /*03b0*/  @!P4 FMUL R0, R0, 16777216 ;  /* 0x4b8000000000c820 */ /* 0x000fe20000400000 */
[----:B----4-:R-:W-:Y:S01]  /*03c0*/  FADD R4, -R7, R4 ;  /* 0x0000000407047221 */ /* 0x010fe20000000100 */
[----:B---3--:R-:W-:Y:S01]  /*03d0*/  FADD R5, -R6, R5 ;  /* 0x0000000506057221 */ /* 0x008fe20000000100 */
[----:B0-----:R-:W-:Y:S01]  /*03e0*/  FMUL R17, R14, R17 ;  /* 0x000000110e117220 */ /* 0x001fe20000400000 */
[----:B-1----:R-:W-:-:S03]  /*03f0*/  FMUL R0, R15, R0 ;  /* 0x000000000f007220 */ /* 0x002fc60000400000 */
[----:B------:R-:W-:Y:S01]  /*0400*/  FMUL R4, R4, R17 ;  /* 0x0000001104047220 */ /* 0x000fe20000400000 */
[----:B------:R-:W-:-:S03]  /*0410*/  FMUL R5, R5, R0 ;  /* 0x0000000005057220 */ /* 0x000fc60000400000 */
[----:B-----5:R-:W-:Y:S01]  /*0420*/  FFMA R4, R4, R12, R11 ;  /* 0x0000000c04047223 */ /* 0x020fe2000000000b */
[----:B------:R-:W-:-:S04]  /*0430*/  FFMA R5, R5, R13, R10 ;  /* 0x0000000d05057223 */ /* 0x000fc8000000000a */
[C---:B------:R-:W-:Y:S02]  /*0440*/  FSETP.GEU.AND P1, PT, R4.reuse, RZ, PT ;  /* 0x000000ff0400720b */ /* 0x040fe40003f2e000 */
[C---:B------:R-:W-:Y:S02]  /*0450*/  FSETP.GEU.AND P2, PT, R5.reuse, RZ, PT ;  /* 0x000000ff0500720b */ /* 0x040fe40003f4e000 */
[----:B------:R-:W-:Y:S02]  /*0460*/  FSEL R4, R4, RZ, P1 ;  /* 0x000000ff04047208 */ /* 0x000fe40000800000 */
[----:B------:R-:W-:Y:S01]  /*0470*/  FSEL R5, R5, RZ, P2 ;  /* 0x000000ff05057208 */ /* 0x000fe20001000000 */
[----:B------:R-:W-:Y:S08]  /*0480*/  @P0 EXIT ;  /* 0x000000000000094d */ /* 0x000ff00003800000 */
[----:B------:R-:W-:Y:S01]  /*0490*/  STG.E.64 desc[UR4][R8.64], R4 ;  /* 0x0000000408007986 */ /* 0x000fe2000c101b04 */
[----:B------:R-:W-:Y:S05]  /*04a0*/  EXIT ;  /* 0x000000000000794d */ /* 0x000fea0003800000 */
.L_x_0:
[----:B------:R-:W-:-:S00]  /*04b0*/  BRA `(.L_x_0) ;  /* 0xfffffffc00fc7947 */ /* 0x000fc0000383ffff */
[----:B------:R-:W-:-:S00]  /*04c0*/  NOP ;  /* 0x0000000000007918 */ /* 0x000fc00000000000 */
        /* <DEDUP_REMOVED lines=11> */
.L_x_1:


//--------------------- .nv.global.init           --------------------------
	.section	.nv.global.init,"aw",@progbits
.nv.global.init:
	.type		_$_str,@object
	.size		_$_str,(_$_str_$_2 - _$_str)
_$_str:
        /*0000*/ 	.byte	0x5f, 0x5f, 0x43, 0x55, 0x44, 0x41, 0x5f, 0x46, 0x54, 0x5a, 0x00
	.type		_$_str_$_2,@object
	.size		_$_str_$_2,(.L_1 - _$_str_$_2)
_$_str_$_2:
        /*000b*/ 	.byte	0x5f, 0x5f, 0x43, 0x55, 0x44, 0x41, 0x5f, 0x50, 0x52, 0x45, 0x43, 0x5f, 0x53, 0x51, 0x52, 0x54
        /*001b*/ 	.byte	0x00
.L_1:


//--------------------- .nv.constant0.triton_poi_fused__native_batch_norm_legit_no_training_relu_2 --------------------------
	.section	.nv.constant0.triton_poi_fused__native_batch_norm_legit_no_training_relu_2,"a",@progbits
	.sectionflags	@""
	.align	4
.nv.constant0.triton_poi_fused__native_batch_norm_legit_no_training_relu_2:
	.zero		580
